//
// Generated by NVIDIA NVVM Compiler
//
// Compiler Build ID: CL-36424714
// Cuda compilation tools, release 13.0, V13.0.88
// Based on NVVM 20.0.0
//

.version 9.0
.target sm_100
.address_size 64

	// .globl	_Z9vectorAddPKfS0_Pf

.visible .entry _Z9vectorAddPKfS0_Pf(
	.param .u64 .ptr .align 1 _Z9vectorAddPKfS0_Pf_param_0,
	.param .u64 .ptr .align 1 _Z9vectorAddPKfS0_Pf_param_1,
	.param .u64 .ptr .align 1 _Z9vectorAddPKfS0_Pf_param_2
)
{
	.reg .b32 	%r<5>;
	.reg .b32 	%f<4>;
	.reg .b64 	%rd<11>;

	ld.param.u64 	%rd1, [_Z9vectorAddPKfS0_Pf_param_0];
	ld.param.u64 	%rd2, [_Z9vectorAddPKfS0_Pf_param_1];
	ld.param.u64 	%rd3, [_Z9vectorAddPKfS0_Pf_param_2];
	cvta.to.global.u64 	%rd4, %rd3;
	cvta.to.global.u64 	%rd5, %rd2;
	cvta.to.global.u64 	%rd6, %rd1;
	mov.u32 	%r1, %ntid.x;
	mov.u32 	%r2, %ctaid.x;
	mov.u32 	%r3, %tid.x;
	mad.lo.s32 	%r4, %r1, %r2, %r3;
	mul.wide.s32 	%rd7, %r4, 4;
	add.s64 	%rd8, %rd6, %rd7;
	ld.global.f32 	%f1, [%rd8];
	add.s64 	%rd9, %rd5, %rd7;
	ld.global.f32 	%f2, [%rd9];
	add.f32 	%f3, %f1, %f2;
	add.s64 	%rd10, %rd4, %rd7;
	st.global.f32 	[%rd10], %f3;
	ret;

}


// ===== COMPILED SASS (sm_100) =====

	.target	sm_100

	.elftype	@"ET_EXEC"


//--------------------- .note.nv.tkinfo           --------------------------
	.section	.note.nv.tkinfo,"",@"SHT_NOTE"
	.sectionflags	@"SHF_NOTE_NV_TKINFO"
	.tkinfo
        /*0018*/ 	.word	0x00000002
        /*0030*/ 	.string	""
        /*0030*/ 	.string	"ptxas"
        /*0030*/ 	.string	"Cuda compilation tools, release 13.0, V13.0.88"
        /*0030*/ 	.string	"Build cuda_13.0.r13.0/compiler.36424714_0"
        /*0030*/ 	.string	"-arch sm_100 -m 64 "



//--------------------- .note.nv.cuinfo           --------------------------
	.section	.note.nv.cuinfo,"",@"SHT_NOTE"
	.sectionflags	@"SHF_NOTE_NV_CUINFO"
        /*0018*/ 	.short	0x0002
        /*001a*/ 	.short	0x0064
        /*001c*/ 	.short	0x0082
	.zero		2


//--------------------- .nv.info                  --------------------------
	.section	.nv.info,"",@"SHT_CUDA_INFO"
	.align	4


	//----- nvinfo : EIATTR_REGCOUNT
	.align		4
        /*0000*/ 	.byte	0x04, 0x2f
        /*0002*/ 	.short	(.L_1 - .L_0)
	.align		4
.L_0:
        /*0004*/ 	.word	index@(_Z9vectorAddPKfS0_Pf)
        /*0008*/ 	.word	0x0000000c


	//----- nvinfo : EIATTR_FRAME_SIZE
	.align		4
.L_1:
        /*000c*/ 	.byte	0x04, 0x11
        /*000e*/ 	.short	(.L_3 - .L_2)
	.align		4
.L_2:
        /*0010*/ 	.word	index@(_Z9vectorAddPKfS0_Pf)
        /*0014*/ 	.word	0x00000000


	//----- nvinfo : EIATTR_MIN_STACK_SIZE
	.align		4
.L_3:
        /*0018*/ 	.byte	0x04, 0x12
        /*001a*/ 	.short	(.L_5 - .L_4)
	.align		4
.L_4:
        /*001c*/ 	.word	index@(_Z9vectorAddPKfS0_Pf)
        /*0020*/ 	.word	0x00000000
.L_5:


//--------------------- .nv.compat                --------------------------
	.section	.nv.compat,"",@"SHT_CUDA_COMPAT_INFO"
	.align	4
        /*0000*/ 	.byte	0x02, 0x09, 0x00, 0x00, 0x02, 0x02, 0x01, 0x00, 0x02, 0x05, 0x05, 0x00, 0x03, 0x07, 0x01, 0x01
        /*0010*/ 	.byte	0x02, 0x03, 0x00, 0x00, 0x02, 0x06, 0x01, 0x00, 0x04, 0x0b, 0x08, 0x00, 0x09, 0x00, 0x00, 0x00
        /*0020*/ 	.byte	0x00, 0x00, 0x00, 0x00


//--------------------- .nv.info._Z9vectorAddPKfS0_Pf --------------------------
	.section	.nv.info._Z9vectorAddPKfS0_Pf,"",@"SHT_CUDA_INFO"
	.sectionflags	@""
	.align	4


	//----- nvinfo : EIATTR_CUDA_API_VERSION
	.align		4
        /*0000*/ 	.byte	0x04, 0x37
        /*0002*/ 	.short	(.L_7 - .L_6)
.L_6:
        /*0004*/ 	.word	0x00000082


	//----- nvinfo : EIATTR_KPARAM_INFO
	.align		4
.L_7:
        /*0008*/ 	.byte	0x04, 0x17
        /*000a*/ 	.short	(.L_9 - .L_8)
.L_8:
        /*000c*/ 	.word	0x00000000
        /*0010*/ 	.short	0x0002
        /*0012*/ 	.short	0x0010
        /*0014*/ 	.byte	0x00, 0xf5, 0x21, 0x00


	//----- nvinfo : EIATTR_KPARAM_INFO
	.align		4
.L_9:
        /*0018*/ 	.byte	0x04, 0x17
        /*001a*/ 	.short	(.L_11 - .L_10)
.L_10:
        /*001c*/ 	.word	0x00000000
        /*0020*/ 	.short	0x0001
        /*0022*/ 	.short	0x0008
        /*0024*/ 	.byte	0x00, 0xf5, 0x21, 0x00


	//----- nvinfo : EIATTR_KPARAM_INFO
	.align		4
.L_11:
        /*0028*/ 	.byte	0x04, 0x17
        /*002a*/ 	.short	(.L_13 - .L_12)
.L_12:
        /*002c*/ 	.word	0x00000000
        /*0030*/ 	.short	0x0000
        /*0032*/ 	.short	0x0000
        /*0034*/ 	.byte	0x00, 0xf5, 0x21, 0x00


	//----- nvinfo : EIATTR_SPARSE_MMA_MASK
	.align		4
.L_13:
        /*0038*/ 	.byte	0x03, 0x50
        /*003a*/ 	.short	0x0000


	//----- nvinfo : EIATTR_MAXREG_COUNT
	.align		4
        /*003c*/ 	.byte	0x03, 0x1b
        /*003e*/ 	.short	0x00ff


	//----- nvinfo : EIATTR_MERCURY_ISA_VERSION
	.align		4
        /*0040*/ 	.byte	0x03, 0x5f
        /*0042*/ 	.short	0x0101


	//----- nvinfo : EIATTR_VRC_CTA_INIT_COUNT
	.align		4
        /*0044*/ 	.byte	0x02, 0x4a
	.zero		1
	.zero		1


	//----- nvinfo : EIATTR_EXIT_INSTR_OFFSETS
	.align		4
        /*0048*/ 	.byte	0x04, 0x1c
        /*004a*/ 	.short	(.L_15 - .L_14)


	//   ....[0]....
.L_14:
        /*004c*/ 	.word	0x00000100


	//----- nvinfo : EIATTR_CBANK_PARAM_SIZE
	.align		4
.L_15:
        /*0050*/ 	.byte	0x03, 0x19
        /*0052*/ 	.short	0x0018


	//----- nvinfo : EIATTR_PARAM_CBANK
	.align		4
        /*0054*/ 	.byte	0x04, 0x0a
        /*0056*/ 	.short	(.L_17 - .L_16)
	.align		4
.L_16:
        /*0058*/ 	.word	index@(.nv.constant0._Z9vectorAddPKfS0_Pf)
        /*005c*/ 	.short	0x0380
        /*005e*/ 	.short	0x0018


	//----- nvinfo : EIATTR_SW_WAR
	.align		4
.L_17:
        /*0060*/ 	.byte	0x04, 0x36
        /*0062*/ 	.short	(.L_19 - .L_18)
.L_18:
        /*0064*/ 	.word	0x00000008
.L_19:


//--------------------- .nv.callgraph             --------------------------
	.section	.nv.callgraph,"",@"SHT_CUDA_CALLGRAPH"
	.align	4
	.sectionentsize	8
	.align		4
        /*0000*/ 	.word	0x00000000
	.align		4
        /*0004*/ 	.word	0xffffffff
	.align		4
        /*0008*/ 	.word	0x00000000
	.align		4
        /*000c*/ 	.word	0xfffffffe
	.align		4
        /*0010*/ 	.word	0x00000000
	.align		4
        /*0014*/ 	.word	0xfffffffd
	.align		4
        /*0018*/ 	.word	0x00000000
	.align		4
        /*001c*/ 	.word	0xfffffffc


//--------------------- .text._Z9vectorAddPKfS0_Pf --------------------------
	.section	.text._Z9vectorAddPKfS0_Pf,"ax",@progbits
	.align	128
        .global         _Z9vectorAddPKfS0_Pf
        .type           _Z9vectorAddPKfS0_Pf,@function
        .size           _Z9vectorAddPKfS0_Pf,(.L_x_1 - _Z9vectorAddPKfS0_Pf)
        .other          _Z9vectorAddPKfS0_Pf,@"STO_CUDA_ENTRY STV_DEFAULT"
_Z9vectorAddPKfS0_Pf:
.text._Z9vectorAddPKfS0_Pf:
[----:B------:R-:W-:Y:S01]  /*0000*/  LDC R1, c[0x0][0x37c] ;  /* 0x0000df00ff017b82 */ /* 0x000fe20000000800 */
[----:B------:R-:W0:Y:S07]  /*0010*/  S2R R9, SR_CTAID.X ;  /* 0x0000000000097919 */ /* 0x000e2e0000002500 */
[----:B------:R-:W1:Y:S01]  /*0020*/  LDC.64 R2, c[0x0][0x380] ;  /* 0x0000e000ff027b82 */ /* 0x000e620000000a00 */
[----:B------:R-:W0:Y:S01]  /*0030*/  LDCU UR6, c[0x0][0x360] ;  /* 0x00006c00ff0677ac */ /* 0x000e220008000800 */
[----:B------:R-:W0:Y:S01]  /*0040*/  S2R R0, SR_TID.X ;  /* 0x0000000000007919 */ /* 0x000e220000002100 */
[----:B------:R-:W2:Y:S05]  /*0050*/  LDCU.64 UR4, c[0x0][0x358] ;  /* 0x00006b00ff0477ac */ /* 0x000eaa0008000a00 */
[----:B------:R-:W3:Y:S08]  /*0060*/  LDC.64 R4, c[0x0][0x388] ;  /* 0x0000e200ff047b82 */ /* 0x000ef00000000a00 */
[----:B------:R-:W4:Y:S01]  /*0070*/  LDC.64 R6, c[0x0][0x390] ;  /* 0x0000e400ff067b82 */ /* 0x000f220000000a00 */
[----:B0-----:R-:W-:-:S04]  /*0080*/  IMAD R9, R9, UR6, R0 ;  /* 0x0000000609097c24 */ /* 0x001fc8000f8e0200 */
[----:B-1----:R-:W-:-:S04]  /*0090*/  IMAD.WIDE R2, R9, 0x4, R2 ;  /* 0x0000000409027825 */ /* 0x002fc800078e0202 */
[C---:B---3--:R-:W-:Y:S02]  /*00a0*/  IMAD.WIDE R4, R9.reuse, 0x4, R4 ;  /* 0x0000000409047825 */ /* 0x048fe400078e0204 */
[----:B--2---:R-:W2:Y:S04]  /*00b0*/  LDG.E R2, desc[UR4][R2.64] ;  /* 0x0000000402027981 */ /* 0x004ea8000c1e1900 */
[----:B------:R-:W2:Y:S01]  /*00c0*/  LDG.E R5, desc[UR4][R4.64] ;  /* 0x0000000404057981 */ /* 0x000ea2000c1e1900 */
[----:B----4-:R-:W-:-:S04]  /*00d0*/  IMAD.WIDE R6, R9, 0x4, R6 ;  /* 0x0000000409067825 */ /* 0x010fc800078e0206 */
[----:B--2---:R-:W-:-:S05]  /*00e0*/  FADD R9, R2, R5 ;  /* 0x0000000502097221 */ /* 0x004fca0000000000 */
[----:B------:R-:W-:Y:S01]  /*00f0*/  STG.E desc[UR4][R6.64], R9 ;  /* 0x0000000906007986 */ /* 0x000fe2000c101904 */
[----:B------:R-:W-:Y:S05]  /*0100*/  EXIT ;  /* 0x000000000000794d */ /* 0x000fea0003800000 */
.L_x_0:
[----:B------:R-:W-:-:S00]  /*0110*/  BRA `(.L_x_0) ;  /* 0xfffffffc00fc7947 */ /* 0x000fc0000383ffff */
[----:B------:R-:W-:-:S00]  /*0120*/  NOP ;  /* 0x0000000000007918 */ /* 0x000fc00000000000 */
        /* <DEDUP_REMOVED lines=13> */
.L_x_1:


//--------------------- .nv.shared.reserved.0     --------------------------
	.section	.nv.shared.reserved.0,"aw",@nobits
	.weak		__nv_reservedSMEM_offset_0_alias
	.size		__nv_reservedSMEM_offset_0_alias, 0, 64
	.other		__nv_reservedSMEM_offset_0_alias,@"STO_CUDA_RESERVED_SHARED STV_DEFAULT"
__nv_reservedSMEM_offset_0_alias:
	.zero		0
	.zero		64


//--------------------- .nv.constant0._Z9vectorAddPKfS0_Pf --------------------------
	.section	.nv.constant0._Z9vectorAddPKfS0_Pf,"a",@progbits
	.sectionflags	@""
	.align	4
.nv.constant0._Z9vectorAddPKfS0_Pf:
	.zero		920


//--------------------- SYMBOLS --------------------------

	.type		.nv.reservedSmem.offset0,@object
	.size		.nv.reservedSmem.offset0,0x4
